//
// Generated by NVIDIA NVVM Compiler
//
// Compiler Build ID: CL-36424714
// Cuda compilation tools, release 13.0, V13.0.88
// Based on NVVM 20.0.0
//

.version 9.0
.target sm_100
.address_size 64

	// .globl	_Z11parallelSumPfS_
// _ZZ11parallelSumPfS_E11shared_data has been demoted

.visible .entry _Z11parallelSumPfS_(
	.param .u64 .ptr .align 1 _Z11parallelSumPfS__param_0,
	.param .u64 .ptr .align 1 _Z11parallelSumPfS__param_1
)
{
	.reg .pred 	%p<5>;
	.reg .b32 	%r<5>;
	.reg .b32 	%f<12>;
	.reg .b64 	%rd<7>;
	// demoted variable
	.shared .align 4 .b8 _ZZ11parallelSumPfS_E11shared_data[32];
	ld.param.u64 	%rd2, [_Z11parallelSumPfS__param_0];
	ld.param.u64 	%rd1, [_Z11parallelSumPfS__param_1];
	cvta.to.global.u64 	%rd3, %rd2;
	mov.u32 	%r1, %tid.x;
	mul.wide.u32 	%rd4, %r1, 4;
	add.s64 	%rd5, %rd3, %rd4;
	ld.global.f32 	%f1, [%rd5];
	shl.b32 	%r3, %r1, 2;
	mov.u32 	%r4, _ZZ11parallelSumPfS_E11shared_data;
	add.s32 	%r2, %r4, %r3;
	st.shared.f32 	[%r2], %f1;
	bar.sync 	0;
	setp.gt.u32 	%p1, %r1, 3;
	@%p1 bra 	$L__BB0_2;
	ld.shared.f32 	%f2, [%r2+16];
	ld.shared.f32 	%f3, [%r2];
	add.f32 	%f4, %f2, %f3;
	st.shared.f32 	[%r2], %f4;
$L__BB0_2:
	bar.sync 	0;
	setp.gt.u32 	%p2, %r1, 1;
	@%p2 bra 	$L__BB0_4;
	ld.shared.f32 	%f5, [%r2+8];
	ld.shared.f32 	%f6, [%r2];
	add.f32 	%f7, %f5, %f6;
	st.shared.f32 	[%r2], %f7;
$L__BB0_4:
	bar.sync 	0;
	setp.ne.s32 	%p3, %r1, 0;
	@%p3 bra 	$L__BB0_6;
	ld.shared.f32 	%f8, [_ZZ11parallelSumPfS_E11shared_data+4];
	ld.shared.f32 	%f9, [%r2];
	add.f32 	%f10, %f8, %f9;
	st.shared.f32 	[%r2], %f10;
$L__BB0_6:
	setp.ne.s32 	%p4, %r1, 0;
	bar.sync 	0;
	@%p4 bra 	$L__BB0_8;
	ld.shared.f32 	%f11, [_ZZ11parallelSumPfS_E11shared_data];
	cvta.to.global.u64 	%rd6, %rd1;
	st.global.f32 	[%rd6], %f11;
$L__BB0_8:
	ret;

}


// ===== COMPILED SASS (sm_100) =====

	.target	sm_100

	.elftype	@"ET_EXEC"


//--------------------- .note.nv.tkinfo           --------------------------
	.section	.note.nv.tkinfo,"",@"SHT_NOTE"
	.sectionflags	@"SHF_NOTE_NV_TKINFO"
	.tkinfo
        /*0018*/ 	.word	0x00000002
        /*0030*/ 	.string	""
        /*0030*/ 	.string	"ptxas"
        /*0030*/ 	.string	"Cuda compilation tools, release 13.0, V13.0.88"
        /*0030*/ 	.string	"Build cuda_13.0.r13.0/compiler.36424714_0"
        /*0030*/ 	.string	"-arch sm_100 -m 64 "



//--------------------- .note.nv.cuinfo           --------------------------
	.section	.note.nv.cuinfo,"",@"SHT_NOTE"
	.sectionflags	@"SHF_NOTE_NV_CUINFO"
        /*0018*/ 	.short	0x0002
        /*001a*/ 	.short	0x0064
        /*001c*/ 	.short	0x0082
	.zero		2


//--------------------- .nv.info                  --------------------------
	.section	.nv.info,"",@"SHT_CUDA_INFO"
	.align	4


	//----- nvinfo : EIATTR_REGCOUNT
	.align		4
        /*0000*/ 	.byte	0x04, 0x2f
        /*0002*/ 	.short	(.L_1 - .L_0)
	.align		4
.L_0:
        /*0004*/ 	.word	index@(_Z11parallelSumPfS_)
        /*0008*/ 	.word	0x0000000c


	//----- nvinfo : EIATTR_FRAME_SIZE
	.align		4
.L_1:
        /*000c*/ 	.byte	0x04, 0x11
        /*000e*/ 	.short	(.L_3 - .L_2)
	.align		4
.L_2:
        /*0010*/ 	.word	index@(_Z11parallelSumPfS_)
        /*0014*/ 	.word	0x00000000


	//----- nvinfo : EIATTR_MIN_STACK_SIZE
	.align		4
.L_3:
        /*0018*/ 	.byte	0x04, 0x12
        /*001a*/ 	.short	(.L_5 - .L_4)
	.align		4
.L_4:
        /*001c*/ 	.word	index@(_Z11parallelSumPfS_)
        /*0020*/ 	.word	0x00000000
.L_5:


//--------------------- .nv.compat                --------------------------
	.section	.nv.compat,"",@"SHT_CUDA_COMPAT_INFO"
	.align	4
        /*0000*/ 	.byte	0x02, 0x09, 0x00, 0x00, 0x02, 0x02, 0x01, 0x00, 0x02, 0x05, 0x05, 0x00, 0x03, 0x07, 0x01, 0x01
        /*0010*/ 	.byte	0x02, 0x03, 0x00, 0x00, 0x02, 0x06, 0x01, 0x00, 0x04, 0x0b, 0x08, 0x00, 0x09, 0x00, 0x00, 0x00
        /*0020*/ 	.byte	0x00, 0x00, 0x00, 0x00


//--------------------- .nv.info._Z11parallelSumPfS_ --------------------------
	.section	.nv.info._Z11parallelSumPfS_,"",@"SHT_CUDA_INFO"
	.sectionflags	@""
	.align	4


	//----- nvinfo : EIATTR_CUDA_API_VERSION
	.align		4
        /*0000*/ 	.byte	0x04, 0x37
        /*0002*/ 	.short	(.L_7 - .L_6)
.L_6:
        /*0004*/ 	.word	0x00000082


	//----- nvinfo : EIATTR_KPARAM_INFO
	.align		4
.L_7:
        /*0008*/ 	.byte	0x04, 0x17
        /*000a*/ 	.short	(.L_9 - .L_8)
.L_8:
        /*000c*/ 	.word	0x00000000
        /*0010*/ 	.short	0x0001
        /*0012*/ 	.short	0x0008
        /*0014*/ 	.byte	0x00, 0xf5, 0x21, 0x00


	//----- nvinfo : EIATTR_KPARAM_INFO
	.align		4
.L_9:
        /*0018*/ 	.byte	0x04, 0x17
        /*001a*/ 	.short	(.L_11 - .L_10)
.L_10:
        /*001c*/ 	.word	0x00000000
        /*0020*/ 	.short	0x0000
        /*0022*/ 	.short	0x0000
        /*0024*/ 	.byte	0x00, 0xf5, 0x21, 0x00


	//----- nvinfo : EIATTR_SPARSE_MMA_MASK
	.align		4
.L_11:
        /*0028*/ 	.byte	0x03, 0x50
        /*002a*/ 	.short	0x0000


	//----- nvinfo : EIATTR_MAXREG_COUNT
	.align		4
        /*002c*/ 	.byte	0x03, 0x1b
        /*002e*/ 	.short	0x00ff


	//----- nvinfo : EIATTR_NUM_BARRIERS
	.align		4
        /*0030*/ 	.byte	0x02, 0x4c
        /*0032*/ 	.byte	0x01
	.zero		1


	//----- nvinfo : EIATTR_MERCURY_ISA_VERSION
	.align		4
        /*0034*/ 	.byte	0x03, 0x5f
        /*0036*/ 	.short	0x0101


	//----- nvinfo : EIATTR_VRC_CTA_INIT_COUNT
	.align		4
        /*0038*/ 	.byte	0x02, 0x4a
	.zero		1
	.zero		1


	//----- nvinfo : EIATTR_EXIT_INSTR_OFFSETS
	.align		4
        /*003c*/ 	.byte	0x04, 0x1c
        /*003e*/ 	.short	(.L_13 - .L_12)


	//   ....[0]....
.L_12:
        /*0040*/ 	.word	0x000001e0


	//   ....[1]....
        /*0044*/ 	.word	0x00000220


	//----- nvinfo : EIATTR_CBANK_PARAM_SIZE
	.align		4
.L_13:
        /*0048*/ 	.byte	0x03, 0x19
        /*004a*/ 	.short	0x0010


	//----- nvinfo : EIATTR_PARAM_CBANK
	.align		4
        /*004c*/ 	.byte	0x04, 0x0a
        /*004e*/ 	.short	(.L_15 - .L_14)
	.align		4
.L_14:
        /*0050*/ 	.word	index@(.nv.constant0._Z11parallelSumPfS_)
        /*0054*/ 	.short	0x0380
        /*0056*/ 	.short	0x0010


	//----- nvinfo : EIATTR_SW_WAR
	.align		4
.L_15:
        /*0058*/ 	.byte	0x04, 0x36
        /*005a*/ 	.short	(.L_17 - .L_16)
.L_16:
        /*005c*/ 	.word	0x00000008
.L_17:


//--------------------- .nv.callgraph             --------------------------
	.section	.nv.callgraph,"",@"SHT_CUDA_CALLGRAPH"
	.align	4
	.sectionentsize	8
	.align		4
        /*0000*/ 	.word	0x00000000
	.align		4
        /*0004*/ 	.word	0xffffffff
	.align		4
        /*0008*/ 	.word	0x00000000
	.align		4
        /*000c*/ 	.word	0xfffffffe
	.align		4
        /*0010*/ 	.word	0x00000000
	.align		4
        /*0014*/ 	.word	0xfffffffd
	.align		4
        /*0018*/ 	.word	0x00000000
	.align		4
        /*001c*/ 	.word	0xfffffffc


//--------------------- .text._Z11parallelSumPfS_ --------------------------
	.section	.text._Z11parallelSumPfS_,"ax",@progbits
	.align	128
        .global         _Z11parallelSumPfS_
        .type           _Z11parallelSumPfS_,@function
        .size           _Z11parallelSumPfS_,(.L_x_1 - _Z11parallelSumPfS_)
        .other          _Z11parallelSumPfS_,@"STO_CUDA_ENTRY STV_DEFAULT"
_Z11parallelSumPfS_:
.text._Z11parallelSumPfS_:
[----:B------:R-:W-:Y:S01]  /*0000*/  LDC R1, c[0x0][0x37c] ;  /* 0x0000df00ff017b82 */ /* 0x000fe20000000800 */
[----:B------:R-:W0:Y:S07]  /*0010*/  S2R R9, SR_TID.X ;  /* 0x0000000000097919 */ /* 0x000e2e0000002100 */
[----:B------:R-:W0:Y:S01]  /*0020*/  LDC.64 R2, c[0x0][0x380] ;  /* 0x0000e000ff027b82 */ /* 0x000e220000000a00 */
[----:B------:R-:W1:Y:S01]  /*0030*/  LDCU.64 UR6, c[0x0][0x358] ;  /* 0x00006b00ff0677ac */ /* 0x000e620008000a00 */
[----:B0-----:R-:W-:-:S06]  /*0040*/  IMAD.WIDE.U32 R2, R9, 0x4, R2 ;  /* 0x0000000409027825 */ /* 0x001fcc00078e0002 */
[----:B-1----:R-:W2:Y:S01]  /*0050*/  LDG.E R2, desc[UR6][R2.64] ;  /* 0x0000000602027981 */ /* 0x002ea2000c1e1900 */
[----:B------:R-:W0:Y:S01]  /*0060*/  S2UR UR5, SR_CgaCtaId ;  /* 0x00000000000579c3 */ /* 0x000e220000008800 */
[----:B------:R-:W-:Y:S01]  /*0070*/  UMOV UR4, 0x400 ;  /* 0x0000040000047882 */ /* 0x000fe20000000000 */
[C---:B------:R-:W-:Y:S02]  /*0080*/  ISETP.GT.U32.AND P1, PT, R9.reuse, 0x3, PT ;  /* 0x000000030900780c */ /* 0x040fe40003f24070 */
[----:B------:R-:W-:Y:S01]  /*0090*/  ISETP.GT.U32.AND P0, PT, R9, 0x1, PT ;  /* 0x000000010900780c */ /* 0x000fe20003f04070 */
[----:B0-----:R-:W-:-:S06]  /*00a0*/  ULEA UR4, UR5, UR4, 0x18 ;  /* 0x0000000405047291 */ /* 0x001fcc000f8ec0ff */
[----:B------:R-:W-:-:S05]  /*00b0*/  LEA R5, R9, UR4, 0x2 ;  /* 0x0000000409057c11 */ /* 0x000fca000f8e10ff */
[----:B--2---:R-:W-:Y:S01]  /*00c0*/  STS [R5], R2 ;  /* 0x0000000205007388 */ /* 0x004fe20000000800 */
[----:B------:R-:W-:Y:S06]  /*00d0*/  BAR.SYNC.DEFER_BLOCKING 0x0 ;  /* 0x0000000000007b1d */ /* 0x000fec0000010000 */
[----:B------:R-:W-:Y:S04]  /*00e0*/  @!P1 LDS R0, [R5+0x10] ;  /* 0x0000100005009984 */ /* 0x000fe80000000800 */
[----:B------:R-:W0:Y:S02]  /*00f0*/  @!P1 LDS R7, [R5] ;  /* 0x0000000005079984 */ /* 0x000e240000000800 */
[----:B0-----:R-:W-:-:S05]  /*0100*/  @!P1 FADD R0, R0, R7 ;  /* 0x0000000700009221 */ /* 0x001fca0000000000 */
[----:B------:R-:W-:Y:S01]  /*0110*/  @!P1 STS [R5], R0 ;  /* 0x0000000005009388 */ /* 0x000fe20000000800 */
[----:B------:R-:W-:Y:S01]  /*0120*/  BAR.SYNC.DEFER_BLOCKING 0x0 ;  /* 0x0000000000007b1d */ /* 0x000fe20000010000 */
[----:B------:R-:W-:-:S05]  /*0130*/  ISETP.NE.AND P1, PT, R9, RZ, PT ;  /* 0x000000ff0900720c */ /* 0x000fca0003f25270 */
[----:B------:R-:W-:Y:S04]  /*0140*/  @!P0 LDS R3, [R5+0x8] ;  /* 0x0000080005038984 */ /* 0x000fe80000000800 */
[----:B------:R-:W0:Y:S02]  /*0150*/  @!P0 LDS R4, [R5] ;  /* 0x0000000005048984 */ /* 0x000e240000000800 */
[----:B0-----:R-:W-:-:S05]  /*0160*/  @!P0 FADD R4, R3, R4 ;  /* 0x0000000403048221 */ /* 0x001fca0000000000 */
[----:B------:R-:W-:Y:S01]  /*0170*/  @!P0 STS [R5], R4 ;  /* 0x0000000405008388 */ /* 0x000fe20000000800 */
[----:B------:R-:W-:Y:S06]  /*0180*/  BAR.SYNC.DEFER_BLOCKING 0x0 ;  /* 0x0000000000007b1d */ /* 0x000fec0000010000 */
[----:B------:R-:W-:Y:S04]  /*0190*/  @!P1 LDS R2, [UR4+0x4] ;  /* 0x00000404ff029984 */ /* 0x000fe80008000800 */
[----:B------:R-:W0:Y:S02]  /*01a0*/  @!P1 LDS R3, [R5] ;  /* 0x0000000005039984 */ /* 0x000e240000000800 */
[----:B0-----:R-:W-:-:S05]  /*01b0*/  @!P1 FADD R2, R2, R3 ;  /* 0x0000000302029221 */ /* 0x001fca0000000000 */
[----:B------:R0:W-:Y:S01]  /*01c0*/  @!P1 STS [R5], R2 ;  /* 0x0000000205009388 */ /* 0x0001e20000000800 */
[----:B------:R-:W-:Y:S06]  /*01d0*/  BAR.SYNC.DEFER_BLOCKING 0x0 ;  /* 0x0000000000007b1d */ /* 0x000fec0000010000 */
[----:B------:R-:W-:Y:S05]  /*01e0*/  @P1 EXIT ;  /* 0x000000000000194d */ /* 0x000fea0003800000 */
[----:B0-----:R-:W0:Y:S01]  /*01f0*/  LDS R5, [UR4] ;  /* 0x00000004ff057984 */ /* 0x001e220008000800 */
[----:B------:R-:W0:Y:S03]  /*0200*/  LDC.64 R2, c[0x0][0x388] ;  /* 0x0000e200ff027b82 */ /* 0x000e260000000a00 */
[----:B0-----:R-:W-:Y:S01]  /*0210*/  STG.E desc[UR6][R2.64], R5 ;  /* 0x0000000502007986 */ /* 0x001fe2000c101906 */
[----:B------:R-:W-:Y:S05]  /*0220*/  EXIT ;  /* 0x000000000000794d */ /* 0x000fea0003800000 */
.L_x_0:
[----:B------:R-:W-:-:S00]  /*0230*/  BRA `(.L_x_0) ;  /* 0xfffffffc00fc7947 */ /* 0x000fc0000383ffff */
[----:B------:R-:W-:-:S00]  /*0240*/  NOP ;  /* 0x0000000000007918 */ /* 0x000fc00000000000 */
        /* <DEDUP_REMOVED lines=11> */
.L_x_1:


//--------------------- .nv.shared._Z11parallelSumPfS_ --------------------------
	.section	.nv.shared._Z11parallelSumPfS_,"aw",@nobits
	.sectionflags	@""
	.align	4
.nv.shared._Z11parallelSumPfS_:
	.zero		1056


//--------------------- .nv.shared.reserved.0     --------------------------
	.section	.nv.shared.reserved.0,"aw",@nobits
	.weak		__nv_reservedSMEM_offset_0_alias
	.size		__nv_reservedSMEM_offset_0_alias, 0, 64
	.other		__nv_reservedSMEM_offset_0_alias,@"STO_CUDA_RESERVED_SHARED STV_DEFAULT"
__nv_reservedSMEM_offset_0_alias:
	.zero		0
	.zero		64


//--------------------- .nv.constant0._Z11parallelSumPfS_ --------------------------
	.section	.nv.constant0._Z11parallelSumPfS_,"a",@progbits
	.sectionflags	@""
	.align	4
.nv.constant0._Z11parallelSumPfS_:
	.zero		912


//--------------------- SYMBOLS --------------------------

	.type		.nv.reservedSmem.offset0,@object
	.size		.nv.reservedSmem.offset0,0x4
	.type		.nv.reservedSmem.cap,@object
	.size		.nv.reservedSmem.cap,0x4
